//
// Generated by NVIDIA NVVM Compiler
//
// Compiler Build ID: CL-36424714
// Cuda compilation tools, release 13.0, V13.0.88
// Based on NVVM 20.0.0
//

.version 9.0
.target sm_100
.address_size 64

	// .globl	_Z17naive_scan_kernelPiS_i
.extern .shared .align 16 .b8 temp[];

.visible .entry _Z17naive_scan_kernelPiS_i(
	.param .u64 .ptr .align 1 _Z17naive_scan_kernelPiS_i_param_0,
	.param .u64 .ptr .align 1 _Z17naive_scan_kernelPiS_i_param_1,
	.param .u32 _Z17naive_scan_kernelPiS_i_param_2
)
{
	.reg .pred 	%p<9>;
	.reg .b32 	%r<46>;
	.reg .b64 	%rd<9>;

	ld.param.u64 	%rd1, [_Z17naive_scan_kernelPiS_i_param_0];
	ld.param.u64 	%rd2, [_Z17naive_scan_kernelPiS_i_param_1];
	ld.param.u32 	%r14, [_Z17naive_scan_kernelPiS_i_param_2];
	mov.u32 	%r1, %tid.x;
	mov.u32 	%r15, %ctaid.x;
	mov.u32 	%r2, %ntid.x;
	mad.lo.s32 	%r3, %r15, %r2, %r1;
	setp.ge.s32 	%p1, %r3, %r14;
	shl.b32 	%r16, %r1, 2;
	mov.u32 	%r17, temp;
	add.s32 	%r4, %r17, %r16;
	@%p1 bra 	$L__BB0_2;
	cvta.to.global.u64 	%rd3, %rd1;
	mul.wide.s32 	%rd4, %r3, 4;
	add.s64 	%rd5, %rd3, %rd4;
	ld.global.u32 	%r19, [%rd5];
	st.shared.u32 	[%r4], %r19;
	bra.uni 	$L__BB0_3;
$L__BB0_2:
	mov.b32 	%r18, 0;
	st.shared.u32 	[%r4], %r18;
$L__BB0_3:
	bar.sync 	0;
	setp.lt.u32 	%p2, %r2, 2;
	@%p2 bra 	$L__BB0_8;
	shl.b32 	%r21, %r1, 1;
	add.s32 	%r5, %r21, 2;
	mov.b32 	%r44, 1;
$L__BB0_5:
	mul.lo.s32 	%r7, %r44, %r5;
	add.s32 	%r22, %r7, -1;
	setp.ge.u32 	%p3, %r22, %r2;
	@%p3 bra 	$L__BB0_7;
	sub.s32 	%r23, %r7, %r44;
	shl.b32 	%r24, %r23, 2;
	add.s32 	%r26, %r17, %r24;
	ld.shared.u32 	%r27, [%r26+-4];
	shl.b32 	%r28, %r44, 2;
	add.s32 	%r29, %r26, %r28;
	ld.shared.u32 	%r30, [%r29+-4];
	add.s32 	%r31, %r30, %r27;
	st.shared.u32 	[%r29+-4], %r31;
$L__BB0_7:
	bar.sync 	0;
	shl.b32 	%r44, %r44, 1;
	setp.lt.u32 	%p4, %r44, %r2;
	@%p4 bra 	$L__BB0_5;
$L__BB0_8:
	setp.lt.u32 	%p5, %r2, 4;
	@%p5 bra 	$L__BB0_13;
	shr.u32 	%r45, %r2, 2;
	shl.b32 	%r32, %r1, 1;
	add.s32 	%r10, %r32, 2;
$L__BB0_10:
	mul.lo.s32 	%r12, %r45, %r10;
	add.s32 	%r33, %r12, %r45;
	add.s32 	%r34, %r33, -1;
	setp.ge.u32 	%p6, %r34, %r2;
	@%p6 bra 	$L__BB0_12;
	shl.b32 	%r35, %r12, 2;
	add.s32 	%r37, %r17, %r35;
	ld.shared.u32 	%r38, [%r37+-4];
	shl.b32 	%r39, %r45, 2;
	add.s32 	%r40, %r37, %r39;
	ld.shared.u32 	%r41, [%r40+-4];
	add.s32 	%r42, %r41, %r38;
	st.shared.u32 	[%r40+-4], %r42;
$L__BB0_12:
	bar.sync 	0;
	shr.u32 	%r13, %r45, 1;
	setp.gt.u32 	%p7, %r45, 1;
	mov.u32 	%r45, %r13;
	@%p7 bra 	$L__BB0_10;
$L__BB0_13:
	setp.ge.s32 	%p8, %r3, %r14;
	@%p8 bra 	$L__BB0_15;
	ld.shared.u32 	%r43, [%r4];
	cvta.to.global.u64 	%rd6, %rd2;
	mul.wide.s32 	%rd7, %r3, 4;
	add.s64 	%rd8, %rd6, %rd7;
	st.global.u32 	[%rd8], %r43;
$L__BB0_15:
	ret;

}
	// .globl	_Z26work_efficient_scan_kernelPiS_i
.visible .entry _Z26work_efficient_scan_kernelPiS_i(
	.param .u64 .ptr .align 1 _Z26work_efficient_scan_kernelPiS_i_param_0,
	.param .u64 .ptr .align 1 _Z26work_efficient_scan_kernelPiS_i_param_1,
	.param .u32 _Z26work_efficient_scan_kernelPiS_i_param_2
)
{
	.reg .pred 	%p<11>;
	.reg .b32 	%r<52>;
	.reg .b64 	%rd<11>;

	ld.param.u64 	%rd3, [_Z26work_efficient_scan_kernelPiS_i_param_0];
	ld.param.u64 	%rd4, [_Z26work_efficient_scan_kernelPiS_i_param_1];
	ld.param.u32 	%r13, [_Z26work_efficient_scan_kernelPiS_i_param_2];
	cvta.to.global.u64 	%rd1, %rd4;
	cvta.to.global.u64 	%rd5, %rd3;
	mov.u32 	%r1, %tid.x;
	mov.u32 	%r14, %ctaid.x;
	mov.u32 	%r2, %ntid.x;
	mad.lo.s32 	%r3, %r14, %r2, %r1;
	setp.ge.s32 	%p1, %r3, %r13;
	mul.wide.s32 	%rd6, %r3, 4;
	add.s64 	%rd2, %rd5, %rd6;
	shl.b32 	%r15, %r1, 2;
	mov.u32 	%r16, temp;
	add.s32 	%r4, %r16, %r15;
	@%p1 bra 	$L__BB1_2;
	ld.global.u32 	%r18, [%rd2];
	st.shared.u32 	[%r4], %r18;
	bra.uni 	$L__BB1_3;
$L__BB1_2:
	mov.b32 	%r17, 0;
	st.shared.u32 	[%r4], %r17;
$L__BB1_3:
	bar.sync 	0;
	setp.lt.u32 	%p2, %r2, 2;
	@%p2 bra 	$L__BB1_8;
	shl.b32 	%r20, %r1, 1;
	add.s32 	%r5, %r20, 2;
	mov.b32 	%r50, 1;
$L__BB1_5:
	mul.lo.s32 	%r7, %r50, %r5;
	add.s32 	%r21, %r7, -1;
	setp.ge.u32 	%p3, %r21, %r2;
	@%p3 bra 	$L__BB1_7;
	sub.s32 	%r22, %r7, %r50;
	shl.b32 	%r23, %r22, 2;
	add.s32 	%r25, %r16, %r23;
	ld.shared.u32 	%r26, [%r25+-4];
	shl.b32 	%r27, %r50, 2;
	add.s32 	%r28, %r25, %r27;
	ld.shared.u32 	%r29, [%r28+-4];
	add.s32 	%r30, %r29, %r26;
	st.shared.u32 	[%r28+-4], %r30;
$L__BB1_7:
	bar.sync 	0;
	shl.b32 	%r50, %r50, 1;
	setp.lt.u32 	%p4, %r50, %r2;
	@%p4 bra 	$L__BB1_5;
$L__BB1_8:
	setp.ne.s32 	%p5, %r1, 0;
	@%p5 bra 	$L__BB1_10;
	shl.b32 	%r31, %r2, 2;
	add.s32 	%r33, %r16, %r31;
	mov.b32 	%r34, 0;
	st.shared.u32 	[%r33+-4], %r34;
$L__BB1_10:
	bar.sync 	0;
	setp.lt.u32 	%p6, %r2, 2;
	@%p6 bra 	$L__BB1_15;
	shl.b32 	%r35, %r1, 1;
	add.s32 	%r9, %r35, 2;
	mov.u32 	%r51, %r2;
$L__BB1_12:
	shr.u32 	%r11, %r51, 1;
	mul.lo.s32 	%r12, %r11, %r9;
	add.s32 	%r36, %r12, -1;
	setp.ge.u32 	%p7, %r36, %r2;
	@%p7 bra 	$L__BB1_14;
	shl.b32 	%r37, %r12, 2;
	add.s32 	%r39, %r16, %r37;
	ld.shared.u32 	%r40, [%r39+-4];
	sub.s32 	%r41, %r12, %r11;
	shl.b32 	%r42, %r41, 2;
	add.s32 	%r43, %r16, %r42;
	ld.shared.u32 	%r44, [%r43+-4];
	add.s32 	%r45, %r44, %r40;
	st.shared.u32 	[%r39+-4], %r45;
	st.shared.u32 	[%r43+-4], %r40;
$L__BB1_14:
	bar.sync 	0;
	setp.gt.u32 	%p8, %r51, 3;
	mov.u32 	%r51, %r11;
	@%p8 bra 	$L__BB1_12;
$L__BB1_15:
	setp.ge.s32 	%p9, %r3, %r13;
	@%p9 bra 	$L__BB1_19;
	setp.eq.s32 	%p10, %r1, 0;
	@%p10 bra 	$L__BB1_18;
	ld.shared.u32 	%r46, [%r4+-4];
	ld.global.u32 	%r47, [%rd2];
	add.s32 	%r48, %r47, %r46;
	add.s64 	%rd8, %rd1, %rd6;
	st.global.u32 	[%rd8], %r48;
	bra.uni 	$L__BB1_19;
$L__BB1_18:
	ld.global.u32 	%r49, [%rd2];
	add.s64 	%rd10, %rd1, %rd6;
	st.global.u32 	[%rd10], %r49;
$L__BB1_19:
	ret;

}
	// .globl	_Z16block_sum_kernelPiS_ii
.visible .entry _Z16block_sum_kernelPiS_ii(
	.param .u64 .ptr .align 1 _Z16block_sum_kernelPiS_ii_param_0,
	.param .u64 .ptr .align 1 _Z16block_sum_kernelPiS_ii_param_1,
	.param .u32 _Z16block_sum_kernelPiS_ii_param_2,
	.param .u32 _Z16block_sum_kernelPiS_ii_param_3
)
{
	.reg .pred 	%p<9>;
	.reg .b32 	%r<39>;
	.reg .b64 	%rd<11>;

	ld.param.u64 	%rd3, [_Z16block_sum_kernelPiS_ii_param_0];
	ld.param.u64 	%rd2, [_Z16block_sum_kernelPiS_ii_param_1];
	ld.param.u32 	%r13, [_Z16block_sum_kernelPiS_ii_param_2];
	ld.param.u32 	%r14, [_Z16block_sum_kernelPiS_ii_param_3];
	cvta.to.global.u64 	%rd1, %rd3;
	mov.u32 	%r1, %tid.x;
	mov.u32 	%r2, %ctaid.x;
	mul.lo.s32 	%r3, %r14, %r2;
	add.s32 	%r4, %r3, %r14;
	setp.gt.s32 	%p1, %r4, %r13;
	@%p1 bra 	$L__BB2_2;
	mul.wide.s32 	%rd4, %r4, 4;
	add.s64 	%rd5, %rd1, %rd4;
	ld.global.u32 	%r37, [%rd5+-4];
	bra.uni 	$L__BB2_4;
$L__BB2_2:
	setp.ge.s32 	%p2, %r3, %r13;
	mov.b32 	%r37, 0;
	@%p2 bra 	$L__BB2_4;
	mul.wide.s32 	%rd6, %r13, 4;
	add.s64 	%rd7, %rd1, %rd6;
	ld.global.u32 	%r37, [%rd7+-4];
$L__BB2_4:
	shl.b32 	%r16, %r1, 2;
	mov.u32 	%r17, temp;
	add.s32 	%r18, %r17, %r16;
	st.shared.u32 	[%r18], %r37;
	bar.sync 	0;
	mov.u32 	%r8, %ntid.x;
	setp.lt.u32 	%p3, %r8, 2;
	@%p3 bra 	$L__BB2_9;
	add.s32 	%r9, %r1, 1;
	mov.b32 	%r38, 1;
$L__BB2_6:
	shl.b32 	%r11, %r38, 1;
	mul.lo.s32 	%r12, %r11, %r9;
	add.s32 	%r20, %r12, -1;
	setp.ge.u32 	%p4, %r20, %r8;
	@%p4 bra 	$L__BB2_8;
	sub.s32 	%r21, %r12, %r38;
	shl.b32 	%r22, %r21, 2;
	add.s32 	%r24, %r17, %r22;
	ld.shared.u32 	%r25, [%r24+-4];
	shl.b32 	%r26, %r38, 2;
	add.s32 	%r27, %r24, %r26;
	ld.shared.u32 	%r28, [%r27+-4];
	add.s32 	%r29, %r28, %r25;
	st.shared.u32 	[%r27+-4], %r29;
$L__BB2_8:
	bar.sync 	0;
	setp.lt.u32 	%p5, %r11, %r8;
	mov.u32 	%r38, %r11;
	@%p5 bra 	$L__BB2_6;
$L__BB2_9:
	setp.ne.s32 	%p6, %r1, 0;
	mov.u32 	%r30, %nctaid.x;
	setp.ge.u32 	%p7, %r2, %r30;
	or.pred  	%p8, %p6, %p7;
	@%p8 bra 	$L__BB2_11;
	shl.b32 	%r33, %r8, 2;
	add.s32 	%r35, %r17, %r33;
	ld.shared.u32 	%r36, [%r35+-4];
	cvta.to.global.u64 	%rd8, %rd2;
	mul.wide.u32 	%rd9, %r2, 4;
	add.s64 	%rd10, %rd8, %rd9;
	st.global.u32 	[%rd10], %r36;
$L__BB2_11:
	ret;

}
	// .globl	_Z21add_block_sums_kernelPiS_ii
.visible .entry _Z21add_block_sums_kernelPiS_ii(
	.param .u64 .ptr .align 1 _Z21add_block_sums_kernelPiS_ii_param_0,
	.param .u64 .ptr .align 1 _Z21add_block_sums_kernelPiS_ii_param_1,
	.param .u32 _Z21add_block_sums_kernelPiS_ii_param_2,
	.param .u32 _Z21add_block_sums_kernelPiS_ii_param_3
)
{
	.reg .pred 	%p<4>;
	.reg .b32 	%r<10>;
	.reg .b64 	%rd<9>;

	ld.param.u64 	%rd1, [_Z21add_block_sums_kernelPiS_ii_param_0];
	ld.param.u64 	%rd2, [_Z21add_block_sums_kernelPiS_ii_param_1];
	ld.param.u32 	%r3, [_Z21add_block_sums_kernelPiS_ii_param_2];
	mov.u32 	%r1, %ctaid.x;
	mov.u32 	%r4, %ntid.x;
	mov.u32 	%r5, %tid.x;
	mad.lo.s32 	%r2, %r1, %r4, %r5;
	setp.ge.s32 	%p1, %r2, %r3;
	setp.eq.s32 	%p2, %r1, 0;
	or.pred  	%p3, %p2, %p1;
	@%p3 bra 	$L__BB3_2;
	cvta.to.global.u64 	%rd3, %rd2;
	cvta.to.global.u64 	%rd4, %rd1;
	add.s32 	%r6, %r1, -1;
	mul.wide.u32 	%rd5, %r6, 4;
	add.s64 	%rd6, %rd3, %rd5;
	ld.global.u32 	%r7, [%rd6];
	mul.wide.s32 	%rd7, %r2, 4;
	add.s64 	%rd8, %rd4, %rd7;
	ld.global.u32 	%r8, [%rd8];
	add.s32 	%r9, %r8, %r7;
	st.global.u32 	[%rd8], %r9;
$L__BB3_2:
	ret;

}


// ===== COMPILED SASS (sm_100) =====

	.target	sm_100

	.elftype	@"ET_EXEC"


//--------------------- .note.nv.tkinfo           --------------------------
	.section	.note.nv.tkinfo,"",@"SHT_NOTE"
	.sectionflags	@"SHF_NOTE_NV_TKINFO"
	.tkinfo
        /*0018*/ 	.word	0x00000002
        /*0030*/ 	.string	""
        /*0030*/ 	.string	"ptxas"
        /*0030*/ 	.string	"Cuda compilation tools, release 13.0, V13.0.88"
        /*0030*/ 	.string	"Build cuda_13.0.r13.0/compiler.36424714_0"
        /*0030*/ 	.string	"-arch sm_100 -m 64 "



//--------------------- .note.nv.cuinfo           --------------------------
	.section	.note.nv.cuinfo,"",@"SHT_NOTE"
	.sectionflags	@"SHF_NOTE_NV_CUINFO"
        /*0018*/ 	.short	0x0002
        /*001a*/ 	.short	0x0064
        /*001c*/ 	.short	0x0082
	.zero		2


//--------------------- .nv.info                  --------------------------
	.section	.nv.info,"",@"SHT_CUDA_INFO"
	.align	4


	//----- nvinfo : EIATTR_REGCOUNT
	.align		4
        /*0000*/ 	.byte	0x04, 0x2f
        /*0002*/ 	.short	(.L_1 - .L_0)
	.align		4
.L_0:
        /*0004*/ 	.word	index@(_Z17naive_scan_kernelPiS_i)
        /*0008*/ 	.word	0x0000000d


	//----- nvinfo : EIATTR_FRAME_SIZE
	.align		4
.L_1:
        /*000c*/ 	.byte	0x04, 0x11
        /*000e*/ 	.short	(.L_3 - .L_2)
	.align		4
.L_2:
        /*0010*/ 	.word	index@(_Z17naive_scan_kernelPiS_i)
        /*0014*/ 	.word	0x00000000


	//----- nvinfo : EIATTR_REGCOUNT
	.align		4
.L_3:
        /*0018*/ 	.byte	0x04, 0x2f
        /*001a*/ 	.short	(.L_5 - .L_4)
	.align		4
.L_4:
        /*001c*/ 	.word	index@(_Z26work_efficient_scan_kernelPiS_i)
        /*0020*/ 	.word	0x00000011


	//----- nvinfo : EIATTR_FRAME_SIZE
	.align		4
.L_5:
        /*0024*/ 	.byte	0x04, 0x11
        /*0026*/ 	.short	(.L_7 - .L_6)
	.align		4
.L_6:
        /*0028*/ 	.word	index@(_Z26work_efficient_scan_kernelPiS_i)
        /*002c*/ 	.word	0x00000000


	//----- nvinfo : EIATTR_REGCOUNT
	.align		4
.L_7:
        /*0030*/ 	.byte	0x04, 0x2f
        /*0032*/ 	.short	(.L_9 - .L_8)
	.align		4
.L_8:
        /*0034*/ 	.word	index@(_Z16block_sum_kernelPiS_ii)
        /*0038*/ 	.word	0x0000000b


	//----- nvinfo : EIATTR_FRAME_SIZE
	.align		4
.L_9:
        /*003c*/ 	.byte	0x04, 0x11
        /*003e*/ 	.short	(.L_11 - .L_10)
	.align		4
.L_10:
        /*0040*/ 	.word	index@(_Z16block_sum_kernelPiS_ii)
        /*0044*/ 	.word	0x00000000


	//----- nvinfo : EIATTR_REGCOUNT
	.align		4
.L_11:
        /*0048*/ 	.byte	0x04, 0x2f
        /*004a*/ 	.short	(.L_13 - .L_12)
	.align		4
.L_12:
        /*004c*/ 	.word	index@(_Z21add_block_sums_kernelPiS_ii)
        /*0050*/ 	.word	0x0000000c


	//----- nvinfo : EIATTR_FRAME_SIZE
	.align		4
.L_13:
        /*0054*/ 	.byte	0x04, 0x11
        /*0056*/ 	.short	(.L_15 - .L_14)
	.align		4
.L_14:
        /*0058*/ 	.word	index@(_Z21add_block_sums_kernelPiS_ii)
        /*005c*/ 	.word	0x00000000


	//----- nvinfo : EIATTR_MIN_STACK_SIZE
	.align		4
.L_15:
        /*0060*/ 	.byte	0x04, 0x12
        /*0062*/ 	.short	(.L_17 - .L_16)
	.align		4
.L_16:
        /*0064*/ 	.word	index@(_Z21add_block_sums_kernelPiS_ii)
        /*0068*/ 	.word	0x00000000


	//----- nvinfo : EIATTR_MIN_STACK_SIZE
	.align		4
.L_17:
        /*006c*/ 	.byte	0x04, 0x12
        /*006e*/ 	.short	(.L_19 - .L_18)
	.align		4
.L_18:
        /*0070*/ 	.word	index@(_Z16block_sum_kernelPiS_ii)
        /*0074*/ 	.word	0x00000000


	//----- nvinfo : EIATTR_MIN_STACK_SIZE
	.align		4
.L_19:
        /*0078*/ 	.byte	0x04, 0x12
        /*007a*/ 	.short	(.L_21 - .L_20)
	.align		4
.L_20:
        /*007c*/ 	.word	index@(_Z26work_efficient_scan_kernelPiS_i)
        /*0080*/ 	.word	0x00000000


	//----- nvinfo : EIATTR_MIN_STACK_SIZE
	.align		4
.L_21:
        /*0084*/ 	.byte	0x04, 0x12
        /*0086*/ 	.short	(.L_23 - .L_22)
	.align		4
.L_22:
        /*0088*/ 	.word	index@(_Z17naive_scan_kernelPiS_i)
        /*008c*/ 	.word	0x00000000
.L_23:


//--------------------- .nv.compat                --------------------------
	.section	.nv.compat,"",@"SHT_CUDA_COMPAT_INFO"
	.align	4
        /*0000*/ 	.byte	0x02, 0x09, 0x00, 0x00, 0x02, 0x02, 0x01, 0x00, 0x02, 0x05, 0x05, 0x00, 0x03, 0x07, 0x01, 0x01
        /*0010*/ 	.byte	0x02, 0x03, 0x00, 0x00, 0x02, 0x06, 0x01, 0x00, 0x04, 0x0b, 0x08, 0x00, 0x09, 0x00, 0x00, 0x00
        /*0020*/ 	.byte	0x00, 0x00, 0x00, 0x00


//--------------------- .nv.info._Z21add_block_sums_kernelPiS_ii --------------------------
	.section	.nv.info._Z21add_block_sums_kernelPiS_ii,"",@"SHT_CUDA_INFO"
	.sectionflags	@""
	.align	4


	//----- nvinfo : EIATTR_CUDA_API_VERSION
	.align		4
        /*0000*/ 	.byte	0x04, 0x37
        /*0002*/ 	.short	(.L_25 - .L_24)
.L_24:
        /*0004*/ 	.word	0x00000082


	//----- nvinfo : EIATTR_KPARAM_INFO
	.align		4
.L_25:
        /*0008*/ 	.byte	0x04, 0x17
        /*000a*/ 	.short	(.L_27 - .L_26)
.L_26:
        /*000c*/ 	.word	0x00000000
        /*0010*/ 	.short	0x0003
        /*0012*/ 	.short	0x0014
        /*0014*/ 	.byte	0x00, 0xf0, 0x11, 0x00


	//----- nvinfo : EIATTR_KPARAM_INFO
	.align		4
.L_27:
        /*0018*/ 	.byte	0x04, 0x17
        /*001a*/ 	.short	(.L_29 - .L_28)
.L_28:
        /*001c*/ 	.word	0x00000000
        /*0020*/ 	.short	0x0002
        /*0022*/ 	.short	0x0010
        /*0024*/ 	.byte	0x00, 0xf0, 0x11, 0x00


	//----- nvinfo : EIATTR_KPARAM_INFO
	.align		4
.L_29:
        /*0028*/ 	.byte	0x04, 0x17
        /*002a*/ 	.short	(.L_31 - .L_30)
.L_30:
        /*002c*/ 	.word	0x00000000
        /*0030*/ 	.short	0x0001
        /*0032*/ 	.short	0x0008
        /*0034*/ 	.byte	0x00, 0xf5, 0x21, 0x00


	//----- nvinfo : EIATTR_KPARAM_INFO
	.align		4
.L_31:
        /*0038*/ 	.byte	0x04, 0x17
        /*003a*/ 	.short	(.L_33 - .L_32)
.L_32:
        /*003c*/ 	.word	0x00000000
        /*0040*/ 	.short	0x0000
        /*0042*/ 	.short	0x0000
        /*0044*/ 	.byte	0x00, 0xf5, 0x21, 0x00


	//----- nvinfo : EIATTR_SPARSE_MMA_MASK
	.align		4
.L_33:
        /*0048*/ 	.byte	0x03, 0x50
        /*004a*/ 	.short	0x0000


	//----- nvinfo : EIATTR_MAXREG_COUNT
	.align		4
        /*004c*/ 	.byte	0x03, 0x1b
        /*004e*/ 	.short	0x00ff


	//----- nvinfo : EIATTR_MERCURY_ISA_VERSION
	.align		4
        /*0050*/ 	.byte	0x03, 0x5f
        /*0052*/ 	.short	0x0101


	//----- nvinfo : EIATTR_VRC_CTA_INIT_COUNT
	.align		4
        /*0054*/ 	.byte	0x02, 0x4a
	.zero		1
	.zero		1


	//----- nvinfo : EIATTR_EXIT_INSTR_OFFSETS
	.align		4
        /*0058*/ 	.byte	0x04, 0x1c
        /*005a*/ 	.short	(.L_35 - .L_34)


	//   ....[0]....
.L_34:
        /*005c*/ 	.word	0x00000080


	//   ....[1]....
        /*0060*/ 	.word	0x00000130


	//----- nvinfo : EIATTR_CBANK_PARAM_SIZE
	.align		4
.L_35:
        /*0064*/ 	.byte	0x03, 0x19
        /*0066*/ 	.short	0x0018


	//----- nvinfo : EIATTR_PARAM_CBANK
	.align		4
        /*0068*/ 	.byte	0x04, 0x0a
        /*006a*/ 	.short	(.L_37 - .L_36)
	.align		4
.L_36:
        /*006c*/ 	.word	index@(.nv.constant0._Z21add_block_sums_kernelPiS_ii)
        /*0070*/ 	.short	0x0380
        /*0072*/ 	.short	0x0018


	//----- nvinfo : EIATTR_SW_WAR
	.align		4
.L_37:
        /*0074*/ 	.byte	0x04, 0x36
        /*0076*/ 	.short	(.L_39 - .L_38)
.L_38:
        /*0078*/ 	.word	0x00000008
.L_39:


//--------------------- .nv.info._Z16block_sum_kernelPiS_ii --------------------------
	.section	.nv.info._Z16block_sum_kernelPiS_ii,"",@"SHT_CUDA_INFO"
	.sectionflags	@""
	.align	4


	//----- nvinfo : EIATTR_CUDA_API_VERSION
	.align		4
        /*0000*/ 	.byte	0x04, 0x37
        /*0002*/ 	.short	(.L_41 - .L_40)
.L_40:
        /*0004*/ 	.word	0x00000082


	//----- nvinfo : EIATTR_KPARAM_INFO
	.align		4
.L_41:
        /*0008*/ 	.byte	0x04, 0x17
        /*000a*/ 	.short	(.L_43 - .L_42)
.L_42:
        /*000c*/ 	.word	0x00000000
        /*0010*/ 	.short	0x0003
        /*0012*/ 	.short	0x0014
        /*0014*/ 	.byte	0x00, 0xf0, 0x11, 0x00


	//----- nvinfo : EIATTR_KPARAM_INFO
	.align		4
.L_43:
        /*0018*/ 	.byte	0x04, 0x17
        /*001a*/ 	.short	(.L_45 - .L_44)
.L_44:
        /*001c*/ 	.word	0x00000000
        /*0020*/ 	.short	0x0002
        /*0022*/ 	.short	0x0010
        /*0024*/ 	.byte	0x00, 0xf0, 0x11, 0x00


	//----- nvinfo : EIATTR_KPARAM_INFO
	.align		4
.L_45:
        /*0028*/ 	.byte	0x04, 0x17
        /*002a*/ 	.short	(.L_47 - .L_46)
.L_46:
        /*002c*/ 	.word	0x00000000
        /*0030*/ 	.short	0x0001
        /*0032*/ 	.short	0x0008
        /*0034*/ 	.byte	0x00, 0xf5, 0x21, 0x00


	//----- nvinfo : EIATTR_KPARAM_INFO
	.align		4
.L_47:
        /*0038*/ 	.byte	0x04, 0x17
        /*003a*/ 	.short	(.L_49 - .L_48)
.L_48:
        /*003c*/ 	.word	0x00000000
        /*0040*/ 	.short	0x0000
        /*0042*/ 	.short	0x0000
        /*0044*/ 	.byte	0x00, 0xf5, 0x21, 0x00


	//----- nvinfo : EIATTR_SPARSE_MMA_MASK
	.align		4
.L_49:
        /*0048*/ 	.byte	0x03, 0x50
        /*004a*/ 	.short	0x0000


	//----- nvinfo : EIATTR_MAXREG_COUNT
	.align		4
        /*004c*/ 	.byte	0x03, 0x1b
        /*004e*/ 	.short	0x00ff


	//----- nvinfo : EIATTR_NUM_BARRIERS
	.align		4
        /*0050*/ 	.byte	0x02, 0x4c
        /*0052*/ 	.byte	0x01
	.zero		1


	//----- nvinfo : EIATTR_MERCURY_ISA_VERSION
	.align		4
        /*0054*/ 	.byte	0x03, 0x5f
        /*0056*/ 	.short	0x0101


	//----- nvinfo : EIATTR_VRC_CTA_INIT_COUNT
	.align		4
        /*0058*/ 	.byte	0x02, 0x4a
	.zero		1
	.zero		1


	//----- nvinfo : EIATTR_EXIT_INSTR_OFFSETS
	.align		4
        /*005c*/ 	.byte	0x04, 0x1c
        /*005e*/ 	.short	(.L_51 - .L_50)


	//   ....[0]....
.L_50:
        /*0060*/ 	.word	0x00000300


	//   ....[1]....
        /*0064*/ 	.word	0x00000360


	//----- nvinfo : EIATTR_CBANK_PARAM_SIZE
	.align		4
.L_51:
        /*0068*/ 	.byte	0x03, 0x19
        /*006a*/ 	.short	0x0018


	//----- nvinfo : EIATTR_PARAM_CBANK
	.align		4
        /*006c*/ 	.byte	0x04, 0x0a
        /*006e*/ 	.short	(.L_53 - .L_52)
	.align		4
.L_52:
        /*0070*/ 	.word	index@(.nv.constant0._Z16block_sum_kernelPiS_ii)
        /*0074*/ 	.short	0x0380
        /*0076*/ 	.short	0x0018


	//----- nvinfo : EIATTR_SW_WAR
	.align		4
.L_53:
        /*0078*/ 	.byte	0x04, 0x36
        /*007a*/ 	.short	(.L_55 - .L_54)
.L_54:
        /*007c*/ 	.word	0x00000008
.L_55:


//--------------------- .nv.info._Z26work_efficient_scan_kernelPiS_i --------------------------
	.section	.nv.info._Z26work_efficient_scan_kernelPiS_i,"",@"SHT_CUDA_INFO"
	.sectionflags	@""
	.align	4


	//----- nvinfo : EIATTR_CUDA_API_VERSION
	.align		4
        /*0000*/ 	.byte	0x04, 0x37
        /*0002*/ 	.short	(.L_57 - .L_56)
.L_56:
        /*0004*/ 	.word	0x00000082


	//----- nvinfo : EIATTR_KPARAM_INFO
	.align		4
.L_57:
        /*0008*/ 	.byte	0x04, 0x17
        /*000a*/ 	.short	(.L_59 - .L_58)
.L_58:
        /*000c*/ 	.word	0x00000000
        /*0010*/ 	.short	0x0002
        /*0012*/ 	.short	0x0010
        /*0014*/ 	.byte	0x00, 0xf0, 0x11, 0x00


	//----- nvinfo : EIATTR_KPARAM_INFO
	.align		4
.L_59:
        /*0018*/ 	.byte	0x04, 0x17
        /*001a*/ 	.short	(.L_61 - .L_60)
.L_60:
        /*001c*/ 	.word	0x00000000
        /*0020*/ 	.short	0x0001
        /*0022*/ 	.short	0x0008
        /*0024*/ 	.byte	0x00, 0xf5, 0x21, 0x00


	//----- nvinfo : EIATTR_KPARAM_INFO
	.align		4
.L_61:
        /*0028*/ 	.byte	0x04, 0x17
        /*002a*/ 	.short	(.L_63 - .L_62)
.L_62:
        /*002c*/ 	.word	0x00000000
        /*0030*/ 	.short	0x0000
        /*0032*/ 	.short	0x0000
        /*0034*/ 	.byte	0x00, 0xf5, 0x21, 0x00


	//----- nvinfo : EIATTR_SPARSE_MMA_MASK
	.align		4
.L_63:
        /*0038*/ 	.byte	0x03, 0x50
        /*003a*/ 	.short	0x0000


	//----- nvinfo : EIATTR_MAXREG_COUNT
	.align		4
        /*003c*/ 	.byte	0x03, 0x1b
        /*003e*/ 	.short	0x00ff


	//----- nvinfo : EIATTR_NUM_BARRIERS
	.align		4
        /*0040*/ 	.byte	0x02, 0x4c
        /*0042*/ 	.byte	0x01
	.zero		1


	//----- nvinfo : EIATTR_MERCURY_ISA_VERSION
	.align		4
        /*0044*/ 	.byte	0x03, 0x5f
        /*0046*/ 	.short	0x0101


	//----- nvinfo : EIATTR_VRC_CTA_INIT_COUNT
	.align		4
        /*0048*/ 	.byte	0x02, 0x4a
	.zero		1
	.zero		1


	//----- nvinfo : EIATTR_EXIT_INSTR_OFFSETS
	.align		4
        /*004c*/ 	.byte	0x04, 0x1c
        /*004e*/ 	.short	(.L_65 - .L_64)


	//   ....[0]....
.L_64:
        /*0050*/ 	.word	0x000003e0


	//   ....[1]....
        /*0054*/ 	.word	0x00000470


	//   ....[2]....
        /*0058*/ 	.word	0x000004c0


	//----- nvinfo : EIATTR_CRS_STACK_SIZE
	.align		4
.L_65:
        /*005c*/ 	.byte	0x04, 0x1e
        /*005e*/ 	.short	(.L_67 - .L_66)
.L_66:
        /*0060*/ 	.word	0x00000000


	//----- nvinfo : EIATTR_CBANK_PARAM_SIZE
	.align		4
.L_67:
        /*0064*/ 	.byte	0x03, 0x19
        /*0066*/ 	.short	0x0014


	//----- nvinfo : EIATTR_PARAM_CBANK
	.align		4
        /*0068*/ 	.byte	0x04, 0x0a
        /*006a*/ 	.short	(.L_69 - .L_68)
	.align		4
.L_68:
        /*006c*/ 	.word	index@(.nv.constant0._Z26work_efficient_scan_kernelPiS_i)
        /*0070*/ 	.short	0x0380
        /*0072*/ 	.short	0x0014


	//----- nvinfo : EIATTR_SW_WAR
	.align		4
.L_69:
        /*0074*/ 	.byte	0x04, 0x36
        /*0076*/ 	.short	(.L_71 - .L_70)
.L_70:
        /*0078*/ 	.word	0x00000008
.L_71:


//--------------------- .nv.info._Z17naive_scan_kernelPiS_i --------------------------
	.section	.nv.info._Z17naive_scan_kernelPiS_i,"",@"SHT_CUDA_INFO"
	.sectionflags	@""
	.align	4


	//----- nvinfo : EIATTR_CUDA_API_VERSION
	.align		4
        /*0000*/ 	.byte	0x04, 0x37
        /*0002*/ 	.short	(.L_73 - .L_72)
.L_72:
        /*0004*/ 	.word	0x00000082


	//----- nvinfo : EIATTR_KPARAM_INFO
	.align		4
.L_73:
        /*0008*/ 	.byte	0x04, 0x17
        /*000a*/ 	.short	(.L_75 - .L_74)
.L_74:
        /*000c*/ 	.word	0x00000000
        /*0010*/ 	.short	0x0002
        /*0012*/ 	.short	0x0010
        /*0014*/ 	.byte	0x00, 0xf0, 0x11, 0x00


	//----- nvinfo : EIATTR_KPARAM_INFO
	.align		4
.L_75:
        /*0018*/ 	.byte	0x04, 0x17
        /*001a*/ 	.short	(.L_77 - .L_76)
.L_76:
        /*001c*/ 	.word	0x00000000
        /*0020*/ 	.short	0x0001
        /*0022*/ 	.short	0x0008
        /*0024*/ 	.byte	0x00, 0xf5, 0x21, 0x00


	//----- nvinfo : EIATTR_KPARAM_INFO
	.align		4
.L_77:
        /*0028*/ 	.byte	0x04, 0x17
        /*002a*/ 	.short	(.L_79 - .L_78)
.L_78:
        /*002c*/ 	.word	0x00000000
        /*0030*/ 	.short	0x0000
        /*0032*/ 	.short	0x0000
        /*0034*/ 	.byte	0x00, 0xf5, 0x21, 0x00


	//----- nvinfo : EIATTR_SPARSE_MMA_MASK
	.align		4
.L_79:
        /*0038*/ 	.byte	0x03, 0x50
        /*003a*/ 	.short	0x0000


	//----- nvinfo : EIATTR_MAXREG_COUNT
	.align		4
        /*003c*/ 	.byte	0x03, 0x1b
        /*003e*/ 	.short	0x00ff


	//----- nvinfo : EIATTR_NUM_BARRIERS
	.align		4
        /*0040*/ 	.byte	0x02, 0x4c
        /*0042*/ 	.byte	0x01
	.zero		1


	//----- nvinfo : EIATTR_MERCURY_ISA_VERSION
	.align		4
        /*0044*/ 	.byte	0x03, 0x5f
        /*0046*/ 	.short	0x0101


	//----- nvinfo : EIATTR_VRC_CTA_INIT_COUNT
	.align		4
        /*0048*/ 	.byte	0x02, 0x4a
	.zero		1
	.zero		1


	//----- nvinfo : EIATTR_EXIT_INSTR_OFFSETS
	.align		4
        /*004c*/ 	.byte	0x04, 0x1c
        /*004e*/ 	.short	(.L_81 - .L_80)


	//   ....[0]....
.L_80:
        /*0050*/ 	.word	0x00000370


	//   ....[1]....
        /*0054*/ 	.word	0x000003c0


	//----- nvinfo : EIATTR_CBANK_PARAM_SIZE
	.align		4
.L_81:
        /*0058*/ 	.byte	0x03, 0x19
        /*005a*/ 	.short	0x0014


	//----- nvinfo : EIATTR_PARAM_CBANK
	.align		4
        /*005c*/ 	.byte	0x04, 0x0a
        /*005e*/ 	.short	(.L_83 - .L_82)
	.align		4
.L_82:
        /*0060*/ 	.word	index@(.nv.constant0._Z17naive_scan_kernelPiS_i)
        /*0064*/ 	.short	0x0380
        /*0066*/ 	.short	0x0014


	//----- nvinfo : EIATTR_SW_WAR
	.align		4
.L_83:
        /*0068*/ 	.byte	0x04, 0x36
        /*006a*/ 	.short	(.L_85 - .L_84)
.L_84:
        /*006c*/ 	.word	0x00000008
.L_85:


//--------------------- .nv.callgraph             --------------------------
	.section	.nv.callgraph,"",@"SHT_CUDA_CALLGRAPH"
	.align	4
	.sectionentsize	8
	.align		4
        /*0000*/ 	.word	0x00000000
	.align		4
        /*0004*/ 	.word	0xffffffff
	.align		4
        /*0008*/ 	.word	0x00000000
	.align		4
        /*000c*/ 	.word	0xfffffffe
	.align		4
        /*0010*/ 	.word	0x00000000
	.align		4
        /*0014*/ 	.word	0xfffffffd
	.align		4
        /*0018*/ 	.word	0x00000000
	.align		4
        /*001c*/ 	.word	0xfffffffc


//--------------------- .text._Z21add_block_sums_kernelPiS_ii --------------------------
	.section	.text._Z21add_block_sums_kernelPiS_ii,"ax",@progbits
	.align	128
        .global         _Z21add_block_sums_kernelPiS_ii
        .type           _Z21add_block_sums_kernelPiS_ii,@function
        .size           _Z21add_block_sums_kernelPiS_ii,(.L_x_17 - _Z21add_block_sums_kernelPiS_ii)
        .other          _Z21add_block_sums_kernelPiS_ii,@"STO_CUDA_ENTRY STV_DEFAULT"
_Z21add_block_sums_kernelPiS_ii:
.text._Z21add_block_sums_kernelPiS_ii:
[----:B------:R-:W-:Y:S01]  /*0000*/  LDC R1, c[0x0][0x37c] ;  /* 0x0000df00ff017b82 */ /* 0x000fe20000000800 */
[----:B------:R-:W0:Y:S01]  /*0010*/  S2R R9, SR_CTAID.X ;  /* 0x0000000000097919 */ /* 0x000e220000002500 */
[----:B------:R-:W0:Y:S01]  /*0020*/  LDCU UR4, c[0x0][0x360] ;  /* 0x00006c00ff0477ac */ /* 0x000e220008000800 */
[----:B------:R-:W0:Y:S01]  /*0030*/  S2R R0, SR_TID.X ;  /* 0x0000000000007919 */ /* 0x000e220000002100 */
[----:B------:R-:W1:Y:S01]  /*0040*/  LDCU UR5, c[0x0][0x390] ;  /* 0x00007200ff0577ac */ /* 0x000e620008000800 */
[----:B0-----:R-:W-:-:S05]  /*0050*/  IMAD R7, R9, UR4, R0 ;  /* 0x0000000409077c24 */ /* 0x001fca000f8e0200 */
[----:B-1----:R-:W-:-:S04]  /*0060*/  ISETP.GE.AND P0, PT, R7, UR5, PT ;  /* 0x0000000507007c0c */ /* 0x002fc8000bf06270 */
[----:B------:R-:W-:-:S13]  /*0070*/  ISETP.EQ.OR P0, PT, R9, RZ, P0 ;  /* 0x000000ff0900720c */ /* 0x000fda0000702670 */
[----:B------:R-:W-:Y:S05]  /*0080*/  @P0 EXIT ;  /* 0x000000000000094d */ /* 0x000fea0003800000 */
[----:B------:R-:W0:Y:S01]  /*0090*/  LDC.64 R2, c[0x0][0x388] ;  /* 0x0000e200ff027b82 */ /* 0x000e220000000a00 */
[----:B------:R-:W1:Y:S01]  /*00a0*/  LDCU.64 UR4, c[0x0][0x358] ;  /* 0x00006b00ff0477ac */ /* 0x000e620008000a00 */
[----:B------:R-:W-:-:S06]  /*00b0*/  IADD3 R9, PT, PT, R9, -0x1, RZ ;  /* 0xffffffff09097810 */ /* 0x000fcc0007ffe0ff */
[----:B------:R-:W2:Y:S01]  /*00c0*/  LDC.64 R4, c[0x0][0x380] ;  /* 0x0000e000ff047b82 */ /* 0x000ea20000000a00 */
[----:B0-----:R-:W-:-:S06]  /*00d0*/  IMAD.WIDE.U32 R2, R9, 0x4, R2 ;  /* 0x0000000409027825 */ /* 0x001fcc00078e0002 */
[----:B-1----:R-:W3:Y:S01]  /*00e0*/  LDG.E R2, desc[UR4][R2.64] ;  /* 0x0000000402027981 */ /* 0x002ee2000c1e1900 */
[----:B--2---:R-:W-:-:S05]  /*00f0*/  IMAD.WIDE R4, R7, 0x4, R4 ;  /* 0x0000000407047825 */ /* 0x004fca00078e0204 */
[----:B------:R-:W3:Y:S02]  /*0100*/  LDG.E R7, desc[UR4][R4.64] ;  /* 0x0000000404077981 */ /* 0x000ee4000c1e1900 */
[----:B---3--:R-:W-:-:S05]  /*0110*/  IADD3 R7, PT, PT, R2, R7, RZ ;  /* 0x0000000702077210 */ /* 0x008fca0007ffe0ff */
[----:B------:R-:W-:Y:S01]  /*0120*/  STG.E desc[UR4][R4.64], R7 ;  /* 0x0000000704007986 */ /* 0x000fe2000c101904 */
[----:B------:R-:W-:Y:S05]  /*0130*/  EXIT ;  /* 0x000000000000794d */ /* 0x000fea0003800000 */
.L_x_0:
[----:B------:R-:W-:-:S00]  /*0140*/  BRA `(.L_x_0) ;  /* 0xfffffffc00fc7947 */ /* 0x000fc0000383ffff */
[----:B------:R-:W-:-:S00]  /*0150*/  NOP ;  /* 0x0000000000007918 */ /* 0x000fc00000000000 */
        /* <DEDUP_REMOVED lines=10> */
.L_x_17:


//--------------------- .text._Z16block_sum_kernelPiS_ii --------------------------
	.section	.text._Z16block_sum_kernelPiS_ii,"ax",@progbits
	.align	128
        .global         _Z16block_sum_kernelPiS_ii
        .type           _Z16block_sum_kernelPiS_ii,@function
        .size           _Z16block_sum_kernelPiS_ii,(.L_x_18 - _Z16block_sum_kernelPiS_ii)
        .other          _Z16block_sum_kernelPiS_ii,@"STO_CUDA_ENTRY STV_DEFAULT"
_Z16block_sum_kernelPiS_ii:
.text._Z16block_sum_kernelPiS_ii:
[----:B------:R-:W-:Y:S01]  /*0000*/  LDC R1, c[0x0][0x37c] ;  /* 0x0000df00ff017b82 */ /* 0x000fe20000000800 */
[----:B------:R-:W0:Y:S07]  /*0010*/  S2R R0, SR_CTAID.X ;  /* 0x0000000000007919 */ /* 0x000e2e0000002500 */
[----:B------:R-:W0:Y:S01]  /*0020*/  LDC.64 R4, c[0x0][0x390] ;  /* 0x0000e400ff047b82 */ /* 0x000e220000000a00 */
[----:B------:R-:W1:Y:S01]  /*0030*/  LDCU.64 UR6, c[0x0][0x358] ;  /* 0x00006b00ff0677ac */ /* 0x000e620008000a00 */
[----:B------:R-:W2:Y:S01]  /*0040*/  S2R R8, SR_TID.X ;  /* 0x0000000000087919 */ /* 0x000ea20000002100 */
[----:B0-----:R-:W-:-:S04]  /*0050*/  IMAD R2, R0, R5, RZ ;  /* 0x0000000500027224 */ /* 0x001fc800078e02ff */
[----:B------:R-:W-:-:S05]  /*0060*/  IMAD.IADD R5, R2, 0x1, R5 ;  /* 0x0000000102057824 */ /* 0x000fca00078e0205 */
[----:B------:R-:W-:-:S13]  /*0070*/  ISETP.GT.AND P0, PT, R5, R4, PT ;  /* 0x000000040500720c */ /* 0x000fda0003f04270 */
[----:B-12---:R-:W-:Y:S05]  /*0080*/  @P0 BRA `(.L_x_1) ;  /* 0x0000000000100947 */ /* 0x006fea0003800000 */
[----:B------:R-:W0:Y:S02]  /*0090*/  LDC.64 R2, c[0x0][0x380] ;  /* 0x0000e000ff027b82 */ /* 0x000e240000000a00 */
[----:B0-----:R-:W-:-:S06]  /*00a0*/  IMAD.WIDE R2, R5, 0x4, R2 ;  /* 0x0000000405027825 */ /* 0x001fcc00078e0202 */
[----:B------:R1:W5:Y:S01]  /*00b0*/  LDG.E R2, desc[UR6][R2.64+-0x4] ;  /* 0xfffffc0602027981 */ /* 0x000362000c1e1900 */
[----:B------:R-:W-:Y:S05]  /*00c0*/  BRA `(.L_x_2) ;  /* 0x0000000000187947 */ /* 0x000fea0003800000 */
.L_x_1:
[----:B------:R-:W-:Y:S01]  /*00d0*/  ISETP.GE.AND P0, PT, R2, R4, PT ;  /* 0x000000040200720c */ /* 0x000fe20003f06270 */
[----:B------:R-:W-:-:S12]  /*00e0*/  IMAD.MOV.U32 R2, RZ, RZ, RZ ;  /* 0x000000ffff027224 */ /* 0x000fd800078e00ff */
[----:B------:R-:W-:Y:S05]  /*00f0*/  @P0 BRA `(.L_x_2) ;  /* 0x00000000000c0947 */ /* 0x000fea0003800000 */
[----:B------:R-:W0:Y:S02]  /*0100*/  LDC.64 R2, c[0x0][0x380] ;  /* 0x0000e000ff027b82 */ /* 0x000e240000000a00 */
[----:B0-----:R-:W-:-:S06]  /*0110*/  IMAD.WIDE R2, R4, 0x4, R2 ;  /* 0x0000000404027825 */ /* 0x001fcc00078e0202 */
[----:B------:R0:W5:Y:S02]  /*0120*/  LDG.E R2, desc[UR6][R2.64+-0x4] ;  /* 0xfffffc0602027981 */ /* 0x000164000c1e1900 */
.L_x_2:
[----:B------:R-:W2:Y:S01]  /*0130*/  S2UR UR5, SR_CgaCtaId ;  /* 0x00000000000579c3 */ /* 0x000ea20000008800 */
[----:B------:R-:W-:Y:S01]  /*0140*/  UMOV UR4, 0x400 ;  /* 0x0000040000047882 */ /* 0x000fe20000000000 */
[----:B------:R-:W3:Y:S02]  /*0150*/  LDCU UR8, c[0x0][0x360] ;  /* 0x00006c00ff0877ac */ /* 0x000ee40008000800 */
[----:B---3--:R-:W-:Y:S02]  /*0160*/  UISETP.GE.U32.AND UP0, UPT, UR8, 0x2, UPT ;  /* 0x000000020800788c */ /* 0x008fe4000bf06070 */
[----:B--2---:R-:W-:-:S06]  /*0170*/  ULEA UR4, UR5, UR4, 0x18 ;  /* 0x0000000405047291 */ /* 0x004fcc000f8ec0ff */
[----:B01----:R-:W-:-:S05]  /*0180*/  LEA R3, R8, UR4, 0x2 ;  /* 0x0000000408037c11 */ /* 0x003fca000f8e10ff */
[----:B-----5:R0:W-:Y:S01]  /*0190*/  STS [R3], R2 ;  /* 0x0000000203007388 */ /* 0x0201e20000000800 */
[----:B------:R-:W-:Y:S06]  /*01a0*/  BAR.SYNC.DEFER_BLOCKING 0x0 ;  /* 0x0000000000007b1d */ /* 0x000fec0000010000 */
[----:B------:R-:W-:Y:S05]  /*01b0*/  BRA.U !UP0, `(.L_x_3) ;  /* 0x0000000108447547 */ /* 0x000fea000b800000 */
[----:B0-----:R-:W-:Y:S01]  /*01c0*/  IADD3 R2, PT, PT, R8, 0x1, RZ ;  /* 0x0000000108027810 */ /* 0x001fe20007ffe0ff */
[----:B------:R-:W-:-:S07]  /*01d0*/  IMAD.MOV.U32 R3, RZ, RZ, 0x1 ;  /* 0x00000001ff037424 */ /* 0x000fce00078e00ff */
.L_x_4:
[----:B------:R-:W-:-:S05]  /*01e0*/  SHF.L.U32 R7, R3, 0x1, RZ ;  /* 0x0000000103077819 */ /* 0x000fca00000006ff */
[----:B------:R-:W-:-:S04]  /*01f0*/  IMAD R4, R2, R7, RZ ;  /* 0x0000000702047224 */ /* 0x000fc800078e02ff */
[----:B------:R-:W-:-:S05]  /*0200*/  VIADD R5, R4, 0xffffffff ;  /* 0xffffffff04057836 */ /* 0x000fca0000000000 */
[----:B------:R-:W-:-:S13]  /*0210*/  ISETP.GE.U32.AND P0, PT, R5, UR8, PT ;  /* 0x0000000805007c0c */ /* 0x000fda000bf06070 */
[----:B------:R-:W-:-:S04]  /*0220*/  @!P0 IADD3 R4, PT, PT, R4, -R3, RZ ;  /* 0x8000000304048210 */ /* 0x000fc80007ffe0ff */
[----:B------:R-:W-:-:S05]  /*0230*/  @!P0 LEA R4, R4, UR4, 0x2 ;  /* 0x0000000404048c11 */ /* 0x000fca000f8e10ff */
[----:B------:R-:W-:Y:S02]  /*0240*/  @!P0 IMAD R5, R3, 0x4, R4 ;  /* 0x0000000403058824 */ /* 0x000fe400078e0204 */
[----:B------:R-:W-:Y:S04]  /*0250*/  @!P0 LDS R4, [R4+-0x4] ;  /* 0xfffffc0004048984 */ /* 0x000fe80000000800 */
[----:B------:R-:W0:Y:S02]  /*0260*/  @!P0 LDS R3, [R5+-0x4] ;  /* 0xfffffc0005038984 */ /* 0x000e240000000800 */
[----:B0-----:R-:W-:Y:S01]  /*0270*/  @!P0 IADD3 R6, PT, PT, R4, R3, RZ ;  /* 0x0000000304068210 */ /* 0x001fe20007ffe0ff */
[----:B------:R-:W-:-:S04]  /*0280*/  IMAD.MOV.U32 R3, RZ, RZ, R7 ;  /* 0x000000ffff037224 */ /* 0x000fc800078e0007 */
[----:B------:R1:W-:Y:S01]  /*0290*/  @!P0 STS [R5+-0x4], R6 ;  /* 0xfffffc0605008388 */ /* 0x0003e20000000800 */
[----:B------:R-:W-:Y:S01]  /*02a0*/  BAR.SYNC.DEFER_BLOCKING 0x0 ;  /* 0x0000000000007b1d */ /* 0x000fe20000010000 */
[----:B------:R-:W-:-:S13]  /*02b0*/  ISETP.GE.U32.AND P0, PT, R7, UR8, PT ;  /* 0x0000000807007c0c */ /* 0x000fda000bf06070 */
[----:B-1----:R-:W-:Y:S05]  /*02c0*/  @!P0 BRA `(.L_x_4) ;  /* 0xfffffffc00c48947 */ /* 0x002fea000383ffff */
.L_x_3:
[----:B------:R-:W1:Y:S02]  /*02d0*/  LDCU UR5, c[0x0][0x370] ;  /* 0x00006e00ff0577ac */ /* 0x000e640008000800 */
[----:B-1----:R-:W-:-:S04]  /*02e0*/  ISETP.GE.U32.AND P0, PT, R0, UR5, PT ;  /* 0x0000000500007c0c */ /* 0x002fc8000bf06070 */
[----:B------:R-:W-:-:S13]  /*02f0*/  ISETP.NE.OR P0, PT, R8, RZ, P0 ;  /* 0x000000ff0800720c */ /* 0x000fda0000705670 */
[----:B------:R-:W-:Y:S05]  /*0300*/  @P0 EXIT ;  /* 0x000000000000094d */ /* 0x000fea0003800000 */
[----:B------:R-:W-:Y:S01]  /*0310*/  ULEA UR5, UR8, UR4, 0x2 ;  /* 0x0000000408057291 */ /* 0x000fe2000f8e10ff */
[----:B0-----:R-:W0:Y:S08]  /*0320*/  LDC.64 R2, c[0x0][0x388] ;  /* 0x0000e200ff027b82 */ /* 0x001e300000000a00 */
[----:B------:R-:W1:Y:S01]  /*0330*/  LDS R5, [UR5+-0x4] ;  /* 0xfffffc05ff057984 */ /* 0x000e620008000800 */
[----:B0-----:R-:W-:-:S05]  /*0340*/  IMAD.WIDE.U32 R2, R0, 0x4, R2 ;  /* 0x0000000400027825 */ /* 0x001fca00078e0002 */
[----:B-1----:R-:W-:Y:S01]  /*0350*/  STG.E desc[UR6][R2.64], R5 ;  /* 0x0000000502007986 */ /* 0x002fe2000c101906 */
[----:B------:R-:W-:Y:S05]  /*0360*/  EXIT ;  /* 0x000000000000794d */ /* 0x000fea0003800000 */
.L_x_5:
        /* <DEDUP_REMOVED lines=9> */
.L_x_18:


//--------------------- .text._Z26work_efficient_scan_kernelPiS_i --------------------------
	.section	.text._Z26work_efficient_scan_kernelPiS_i,"ax",@progbits
	.align	128
        .global         _Z26work_efficient_scan_kernelPiS_i
        .type           _Z26work_efficient_scan_kernelPiS_i,@function
        .size           _Z26work_efficient_scan_kernelPiS_i,(.L_x_19 - _Z26work_efficient_scan_kernelPiS_i)
        .other          _Z26work_efficient_scan_kernelPiS_i,@"STO_CUDA_ENTRY STV_DEFAULT"
_Z26work_efficient_scan_kernelPiS_i:
.text._Z26work_efficient_scan_kernelPiS_i:
[----:B------:R-:W-:Y:S01]  /*0000*/  LDC R1, c[0x0][0x37c] ;  /* 0x0000df00ff017b82 */ /* 0x000fe20000000800 */
[----:B------:R-:W0:Y:S07]  /*0010*/  S2R R5, SR_TID.X ;  /* 0x0000000000057919 */ /* 0x000e2e0000002100 */
[----:B------:R-:W0:Y:S01]  /*0020*/  S2UR UR4, SR_CTAID.X ;  /* 0x00000000000479c3 */ /* 0x000e220000002500 */
[----:B------:R-:W1:Y:S01]  /*0030*/  LDCU UR5, c[0x0][0x390] ;  /* 0x00007200ff0577ac */ /* 0x000e620008000800 */
[----:B------:R-:W2:Y:S06]  /*0040*/  LDCU.64 UR6, c[0x0][0x358] ;  /* 0x00006b00ff0677ac */ /* 0x000eac0008000a00 */
[----:B------:R-:W0:Y:S08]  /*0050*/  LDC R4, c[0x0][0x360] ;  /* 0x0000d800ff047b82 */ /* 0x000e300000000800 */
[----:B------:R-:W3:Y:S01]  /*0060*/  LDC.64 R2, c[0x0][0x380] ;  /* 0x0000e000ff027b82 */ /* 0x000ee20000000a00 */
[----:B0-----:R-:W-:-:S05]  /*0070*/  IMAD R0, R4, UR4, R5 ;  /* 0x0000000404007c24 */ /* 0x001fca000f8e0205 */
[C---:B-1----:R-:W-:Y:S01]  /*0080*/  ISETP.GE.AND P2, PT, R0.reuse, UR5, PT ;  /* 0x0000000500007c0c */ /* 0x042fe2000bf46270 */
[----:B---3--:R-:W-:-:S12]  /*0090*/  IMAD.WIDE R2, R0, 0x4, R2 ;  /* 0x0000000400027825 */ /* 0x008fd800078e0202 */
[----:B--2---:R-:W2:Y:S01]  /*00a0*/  @!P2 LDG.E R7, desc[UR6][R2.64] ;  /* 0x000000060207a981 */ /* 0x004ea2000c1e1900 */
[----:B------:R-:W0:Y:S01]  /*00b0*/  S2UR UR5, SR_CgaCtaId ;  /* 0x00000000000579c3 */ /* 0x000e220000008800 */
[----:B------:R-:W-:Y:S01]  /*00c0*/  UMOV UR4, 0x400 ;  /* 0x0000040000047882 */ /* 0x000fe20000000000 */
[C---:B------:R-:W-:Y:S02]  /*00d0*/  ISETP.GE.U32.AND P3, PT, R4.reuse, 0x2, PT ;  /* 0x000000020400780c */ /* 0x040fe40003f66070 */
[----:B------:R-:W-:Y:S02]  /*00e0*/  ISETP.NE.AND P0, PT, R5, RZ, PT ;  /* 0x000000ff0500720c */ /* 0x000fe40003f05270 */
[----:B------:R-:W-:Y:S01]  /*00f0*/  ISETP.GE.U32.AND P1, PT, R4, 0x2, PT ;  /* 0x000000020400780c */ /* 0x000fe20003f26070 */
[----:B0-----:R-:W-:-:S06]  /*0100*/  ULEA UR4, UR5, UR4, 0x18 ;  /* 0x0000000405047291 */ /* 0x001fcc000f8ec0ff */
[----:B------:R-:W-:-:S05]  /*0110*/  LEA R6, R5, UR4, 0x2 ;  /* 0x0000000405067c11 */ /* 0x000fca000f8e10ff */
[----:B--2---:R0:W-:Y:S04]  /*0120*/  @!P2 STS [R6], R7 ;  /* 0x000000070600a388 */ /* 0x0041e80000000800 */
[----:B------:R0:W-:Y:S01]  /*0130*/  @P2 STS [R6], RZ ;  /* 0x000000ff06002388 */ /* 0x0001e20000000800 */
[----:B------:R-:W-:Y:S06]  /*0140*/  BAR.SYNC.DEFER_BLOCKING 0x0 ;  /* 0x0000000000007b1d */ /* 0x000fec0000010000 */
[----:B------:R-:W-:Y:S05]  /*0150*/  @!P3 BRA `(.L_x_6) ;  /* 0x000000000040b947 */ /* 0x000fea0003800000 */
[----:B0-----:R-:W-:Y:S01]  /*0160*/  LEA R7, R5, 0x2, 0x1 ;  /* 0x0000000205077811 */ /* 0x001fe200078e08ff */
[----:B------:R-:W-:-:S07]  /*0170*/  IMAD.MOV.U32 R8, RZ, RZ, 0x1 ;  /* 0x00000001ff087424 */ /* 0x000fce00078e00ff */
.L_x_7:
[----:B------:R-:W-:-:S04]  /*0180*/  IMAD R11, R7, R8, RZ ;  /* 0x00000008070b7224 */ /* 0x000fc800078e02ff */
[----:B------:R-:W-:-:S05]  /*0190*/  VIADD R9, R11, 0xffffffff ;  /* 0xffffffff0b097836 */ /* 0x000fca0000000000 */
[----:B------:R-:W-:-:S13]  /*01a0*/  ISETP.GE.U32.AND P2, PT, R9, R4, PT ;  /* 0x000000040900720c */ /* 0x000fda0003f46070 */
[----:B------:R-:W-:-:S05]  /*01b0*/  @!P2 IMAD.IADD R9, R11, 0x1, -R8 ;  /* 0x000000010b09a824 */ /* 0x000fca00078e0a08 */
[----:B------:R-:W-:-:S05]  /*01c0*/  @!P2 LEA R9, R9, UR4, 0x2 ;  /* 0x000000040909ac11 */ /* 0x000fca000f8e10ff */
[C---:B------:R-:W-:Y:S02]  /*01d0*/  @!P2 IMAD R10, R8.reuse, 0x4, R9 ;  /* 0x00000004080aa824 */ /* 0x040fe400078e0209 */
[----:B------:R-:W-:Y:S01]  /*01e0*/  @!P2 LDS R9, [R9+-0x4] ;  /* 0xfffffc000909a984 */ /* 0x000fe20000000800 */
[----:B------:R-:W-:-:S03]  /*01f0*/  IMAD.SHL.U32 R8, R8, 0x2, RZ ;  /* 0x0000000208087824 */ /* 0x000fc600078e00ff */
[----:B------:R-:W0:Y:S02]  /*0200*/  @!P2 LDS R12, [R10+-0x4] ;  /* 0xfffffc000a0ca984 */ /* 0x000e240000000800 */
[----:B0-----:R-:W-:-:S05]  /*0210*/  @!P2 IMAD.IADD R11, R9, 0x1, R12 ;  /* 0x00000001090ba824 */ /* 0x001fca00078e020c */
[----:B------:R1:W-:Y:S01]  /*0220*/  @!P2 STS [R10+-0x4], R11 ;  /* 0xfffffc0b0a00a388 */ /* 0x0003e20000000800 */
[----:B------:R-:W-:Y:S01]  /*0230*/  BAR.SYNC.DEFER_BLOCKING 0x0 ;  /* 0x0000000000007b1d */ /* 0x000fe20000010000 */
[----:B------:R-:W-:-:S13]  /*0240*/  ISETP.GE.U32.AND P2, PT, R8, R4, PT ;  /* 0x000000040800720c */ /* 0x000fda0003f46070 */
[----:B-1----:R-:W-:Y:S05]  /*0250*/  @!P2 BRA `(.L_x_7) ;  /* 0xfffffffc00c8a947 */ /* 0x002fea000383ffff */
.L_x_6:
[----:B0-----:R-:W-:-:S05]  /*0260*/  @!P0 LEA R7, R4, UR4, 0x2 ;  /* 0x0000000404078c11 */ /* 0x001fca000f8e10ff */
[----:B------:R0:W-:Y:S01]  /*0270*/  @!P0 STS [R7+-0x4], RZ ;  /* 0xfffffcff07008388 */ /* 0x0001e20000000800 */
[----:B------:R-:W-:Y:S06]  /*0280*/  BAR.SYNC.DEFER_BLOCKING 0x0 ;  /* 0x0000000000007b1d */ /* 0x000fec0000010000 */
[----:B------:R-:W-:Y:S05]  /*0290*/  @!P1 BRA `(.L_x_8) ;  /* 0x0000000000489947 */ /* 0x000fea0003800000 */
[----:B------:R-:W-:Y:S01]  /*02a0*/  LEA R14, R5, 0x2, 0x1 ;  /* 0x00000002050e7811 */ /* 0x000fe200078e08ff */
[----:B0-----:R-:W-:-:S07]  /*02b0*/  IMAD.MOV.U32 R7, RZ, RZ, R4 ;  /* 0x000000ffff077224 */ /* 0x001fce00078e0004 */
.L_x_9:
[----:B------:R-:W-:-:S05]  /*02c0*/  SHF.R.U32.HI R13, RZ, 0x1, R7 ;  /* 0x00000001ff0d7819 */ /* 0x000fca0000011607 */
[----:B------:R-:W-:-:S04]  /*02d0*/  IMAD R8, R14, R13, RZ ;  /* 0x0000000d0e087224 */ /* 0x000fc800078e02ff */
[----:B------:R-:W-:-:S05]  /*02e0*/  VIADD R9, R8, 0xffffffff ;  /* 0xffffffff08097836 */ /* 0x000fca0000000000 */
[----:B------:R-:W-:-:S13]  /*02f0*/  ISETP.GE.U32.AND P0, PT, R9, R4, PT ;  /* 0x000000040900720c */ /* 0x000fda0003f06070 */
[C---:B------:R-:W-:Y:S01]  /*0300*/  @!P0 IMAD.IADD R9, R8.reuse, 0x1, -R13 ;  /* 0x0000000108098824 */ /* 0x040fe200078e0a0d */
[----:B------:R-:W-:-:S04]  /*0310*/  @!P0 LEA R8, R8, UR4, 0x2 ;  /* 0x0000000408088c11 */ /* 0x000fc8000f8e10ff */
[----:B------:R-:W-:Y:S02]  /*0320*/  @!P0 LEA R10, R9, UR4, 0x2 ;  /* 0x00000004090a8c11 */ /* 0x000fe4000f8e10ff */
[----:B------:R-:W-:Y:S04]  /*0330*/  @!P0 LDS R9, [R8+-0x4] ;  /* 0xfffffc0008098984 */ /* 0x000fe80000000800 */
[----:B------:R-:W0:Y:S02]  /*0340*/  @!P0 LDS R12, [R10+-0x4] ;  /* 0xfffffc000a0c8984 */ /* 0x000e240000000800 */
[----:B0-----:R-:W-:-:S05]  /*0350*/  @!P0 IMAD.IADD R11, R9, 0x1, R12 ;  /* 0x00000001090b8824 */ /* 0x001fca00078e020c */
[----:B------:R1:W-:Y:S04]  /*0360*/  @!P0 STS [R8+-0x4], R11 ;  /* 0xfffffc0b08008388 */ /* 0x0003e80000000800 */
[----:B------:R1:W-:Y:S01]  /*0370*/  @!P0 STS [R10+-0x4], R9 ;  /* 0xfffffc090a008388 */ /* 0x0003e20000000800 */
[----:B------:R-:W-:Y:S01]  /*0380*/  BAR.SYNC.DEFER_BLOCKING 0x0 ;  /* 0x0000000000007b1d */ /* 0x000fe20000010000 */
[----:B------:R-:W-:Y:S01]  /*0390*/  ISETP.GT.U32.AND P0, PT, R7, 0x3, PT ;  /* 0x000000030700780c */ /* 0x000fe20003f04070 */
[----:B------:R-:W-:-:S12]  /*03a0*/  IMAD.MOV.U32 R7, RZ, RZ, R13 ;  /* 0x000000ffff077224 */ /* 0x000fd800078e000d */
[----:B-1----:R-:W-:Y:S05]  /*03b0*/  @P0 BRA `(.L_x_9) ;  /* 0xfffffffc00c00947 */ /* 0x002fea000383ffff */
.L_x_8:
[----:B------:R-:W1:Y:S02]  /*03c0*/  LDCU UR4, c[0x0][0x390] ;  /* 0x00007200ff0477ac */ /* 0x000e640008000800 */
[----:B-1----:R-:W-:-:S13]  /*03d0*/  ISETP.GE.AND P0, PT, R0, UR4, PT ;  /* 0x0000000400007c0c */ /* 0x002fda000bf06270 */
[----:B------:R-:W-:Y:S05]  /*03e0*/  @P0 EXIT ;  /* 0x000000000000094d */ /* 0x000fea0003800000 */
[----:B------:R-:W-:-:S13]  /*03f0*/  ISETP.NE.AND P0, PT, R5, RZ, PT ;  /* 0x000000ff0500720c */ /* 0x000fda0003f05270 */
[----:B------:R-:W-:Y:S05]  /*0400*/  @!P0 BRA `(.L_x_10) ;  /* 0x00000000001c8947 */ /* 0x000fea0003800000 */
[----:B------:R-:W0:Y:S01]  /*0410*/  LDG.E R3, desc[UR6][R2.64] ;  /* 0x0000000602037981 */ /* 0x000e22000c1e1900 */
[----:B------:R-:W1:Y:S03]  /*0420*/  LDC.64 R4, c[0x0][0x388] ;  /* 0x0000e200ff047b82 */ /* 0x000e660000000a00 */
[----:B------:R-:W0:Y:S01]  /*0430*/  LDS R6, [R6+-0x4] ;  /* 0xfffffc0006067984 */ /* 0x000e220000000800 */
[----:B-1----:R-:W-:-:S04]  /*0440*/  IMAD.WIDE R4, R0, 0x4, R4 ;  /* 0x0000000400047825 */ /* 0x002fc800078e0204 */
[----:B0-----:R-:W-:-:S05]  /*0450*/  IMAD.IADD R7, R6, 0x1, R3 ;  /* 0x0000000106077824 */ /* 0x001fca00078e0203 */
[----:B------:R-:W-:Y:S01]  /*0460*/  STG.E desc[UR6][R4.64], R7 ;  /* 0x0000000704007986 */ /* 0x000fe2000c101906 */
[----:B------:R-:W-:Y:S05]  /*0470*/  EXIT ;  /* 0x000000000000794d */ /* 0x000fea0003800000 */
.L_x_10:
[----:B------:R-:W2:Y:S01]  /*0480*/  LDG.E R3, desc[UR6][R2.64] ;  /* 0x0000000602037981 */ /* 0x000ea2000c1e1900 */
[----:B------:R-:W1:Y:S02]  /*0490*/  LDC.64 R4, c[0x0][0x388] ;  /* 0x0000e200ff047b82 */ /* 0x000e640000000a00 */
[----:B-1----:R-:W-:-:S05]  /*04a0*/  IMAD.WIDE R4, R0, 0x4, R4 ;  /* 0x0000000400047825 */ /* 0x002fca00078e0204 */
[----:B--2---:R-:W-:Y:S01]  /*04b0*/  STG.E desc[UR6][R4.64], R3 ;  /* 0x0000000304007986 */ /* 0x004fe2000c101906 */
[----:B------:R-:W-:Y:S05]  /*04c0*/  EXIT ;  /* 0x000000000000794d */ /* 0x000fea0003800000 */
.L_x_11:
        /* <DEDUP_REMOVED lines=11> */
.L_x_19:


//--------------------- .text._Z17naive_scan_kernelPiS_i --------------------------
	.section	.text._Z17naive_scan_kernelPiS_i,"ax",@progbits
	.align	128
        .global         _Z17naive_scan_kernelPiS_i
        .type           _Z17naive_scan_kernelPiS_i,@function
        .size           _Z17naive_scan_kernelPiS_i,(.L_x_20 - _Z17naive_scan_kernelPiS_i)
        .other          _Z17naive_scan_kernelPiS_i,@"STO_CUDA_ENTRY STV_DEFAULT"
_Z17naive_scan_kernelPiS_i:
.text._Z17naive_scan_kernelPiS_i:
[----:B------:R-:W-:Y:S01]  /*0000*/  LDC R1, c[0x0][0x37c] ;  /* 0x0000df00ff017b82 */ /* 0x000fe20000000800 */
[----:B------:R-:W0:Y:S07]  /*0010*/  S2R R9, SR_TID.X ;  /* 0x0000000000097919 */ /* 0x000e2e0000002100 */
[----:B------:R-:W0:Y:S01]  /*0020*/  S2UR UR4, SR_CTAID.X ;  /* 0x00000000000479c3 */ /* 0x000e220000002500 */
[----:B------:R-:W1:Y:S01]  /*0030*/  LDCU UR5, c[0x0][0x390] ;  /* 0x00007200ff0577ac */ /* 0x000e620008000800 */
[----:B------:R-:W2:Y:S06]  /*0040*/  LDCU.64 UR6, c[0x0][0x358] ;  /* 0x00006b00ff0677ac */ /* 0x000eac0008000a00 */
[----:B------:R-:W0:Y:S02]  /*0050*/  LDC R10, c[0x0][0x360] ;  /* 0x0000d800ff0a7b82 */ /* 0x000e240000000800 */
[----:B0-----:R-:W-:-:S05]  /*0060*/  IMAD R0, R10, UR4, R9 ;  /* 0x000000040a007c24 */ /* 0x001fca000f8e0209 */
[----:B-1----:R-:W-:-:S13]  /*0070*/  ISETP.GE.AND P1, PT, R0, UR5, PT ;  /* 0x0000000500007c0c */ /* 0x002fda000bf26270 */
[----:B------:R-:W0:Y:S02]  /*0080*/  @!P1 LDC.64 R2, c[0x0][0x380] ;  /* 0x0000e000ff029b82 */ /* 0x000e240000000a00 */
[----:B0-----:R-:W-:-:S06]  /*0090*/  @!P1 IMAD.WIDE R2, R0, 0x4, R2 ;  /* 0x0000000400029825 */ /* 0x001fcc00078e0202 */
[----:B--2---:R-:W2:Y:S01]  /*00a0*/  @!P1 LDG.E R3, desc[UR6][R2.64] ;  /* 0x0000000602039981 */ /* 0x004ea2000c1e1900 */
[----:B------:R-:W0:Y:S01]  /*00b0*/  S2UR UR5, SR_CgaCtaId ;  /* 0x00000000000579c3 */ /* 0x000e220000008800 */
[----:B------:R-:W-:Y:S01]  /*00c0*/  UMOV UR4, 0x400 ;  /* 0x0000040000047882 */ /* 0x000fe20000000000 */
[C---:B------:R-:W-:Y:S02]  /*00d0*/  ISETP.GE.U32.AND P2, PT, R10.reuse, 0x2, PT ;  /* 0x000000020a00780c */ /* 0x040fe40003f46070 */
[----:B------:R-:W-:Y:S01]  /*00e0*/  ISETP.GE.U32.AND P0, PT, R10, 0x4, PT ;  /* 0x000000040a00780c */ /* 0x000fe20003f06070 */
[----:B0-----:R-:W-:-:S06]  /*00f0*/  ULEA UR4, UR5, UR4, 0x18 ;  /* 0x0000000405047291 */ /* 0x001fcc000f8ec0ff */
[----:B------:R-:W-:-:S05]  /*0100*/  LEA R4, R9, UR4, 0x2 ;  /* 0x0000000409047c11 */ /* 0x000fca000f8e10ff */
[----:B--2---:R0:W-:Y:S04]  /*0110*/  @!P1 STS [R4], R3 ;  /* 0x0000000304009388 */ /* 0x0041e80000000800 */
[----:B------:R0:W-:Y:S01]  /*0120*/  @P1 STS [R4], RZ ;  /* 0x000000ff04001388 */ /* 0x0001e20000000800 */
[----:B------:R-:W-:Y:S06]  /*0130*/  BAR.SYNC.DEFER_BLOCKING 0x0 ;  /* 0x0000000000007b1d */ /* 0x000fec0000010000 */
[----:B------:R-:W-:Y:S05]  /*0140*/  @!P2 BRA `(.L_x_12) ;  /* 0x000000000040a947 */ /* 0x000fea0003800000 */
[----:B------:R-:W-:Y:S01]  /*0150*/  LEA R2, R9, 0x2, 0x1 ;  /* 0x0000000209027811 */ /* 0x000fe200078e08ff */
[----:B0-----:R-:W-:-:S07]  /*0160*/  IMAD.MOV.U32 R3, RZ, RZ, 0x1 ;  /* 0x00000001ff037424 */ /* 0x001fce00078e00ff */
.L_x_13:
        /* <DEDUP_REMOVED lines=14> */
.L_x_12:
[----:B------:R-:W-:Y:S05]  /*0250*/  @!P0 BRA `(.L_x_14) ;  /* 0x00000000003c8947 */ /* 0x000fea0003800000 */
[----:B------:R-:W-:Y:S02]  /*0260*/  LEA R9, R9, 0x2, 0x1 ;  /* 0x0000000209097811 */ /* 0x000fe400078e08ff */
[----:B------:R-:W-:-:S07]  /*0270*/  SHF.R.U32.HI R2, RZ, 0x2, R10 ;  /* 0x00000002ff027819 */ /* 0x000fce000001160a */
.L_x_15:
[----:B------:R-:W-:-:S05]  /*0280*/  IMAD R5, R9, R2, RZ ;  /* 0x0000000209057224 */ /* 0x000fca00078e02ff */
[----:B0-----:R-:W-:-:S04]  /*0290*/  IADD3 R3, PT, PT, R5, -0x1, R2 ;  /* 0xffffffff05037810 */ /* 0x001fc80007ffe002 */
[----:B------:R-:W-:-:S13]  /*02a0*/  ISETP.GE.U32.AND P0, PT, R3, R10, PT ;  /* 0x0000000a0300720c */ /* 0x000fda0003f06070 */
[----:B------:R-:W-:-:S05]  /*02b0*/  @!P0 LEA R3, R5, UR4, 0x2 ;  /* 0x0000000405038c11 */ /* 0x000fca000f8e10ff */
[----:B------:R-:W-:Y:S02]  /*02c0*/  @!P0 IMAD R5, R2, 0x4, R3 ;  /* 0x0000000402058824 */ /* 0x000fe400078e0203 */
[----:B------:R-:W-:Y:S04]  /*02d0*/  @!P0 LDS R3, [R3+-0x4] ;  /* 0xfffffc0003038984 */ /* 0x000fe80000000800 */
[----:B------:R-:W0:Y:S02]  /*02e0*/  @!P0 LDS R6, [R5+-0x4] ;  /* 0xfffffc0005068984 */ /* 0x000e240000000800 */
[----:B0-----:R-:W-:-:S05]  /*02f0*/  @!P0 IMAD.IADD R6, R3, 0x1, R6 ;  /* 0x0000000103068824 */ /* 0x001fca00078e0206 */
[----:B------:R1:W-:Y:S01]  /*0300*/  @!P0 STS [R5+-0x4], R6 ;  /* 0xfffffc0605008388 */ /* 0x0003e20000000800 */
[----:B------:R-:W-:Y:S01]  /*0310*/  BAR.SYNC.DEFER_BLOCKING 0x0 ;  /* 0x0000000000007b1d */ /* 0x000fe20000010000 */
[----:B------:R-:W-:Y:S02]  /*0320*/  ISETP.GT.U32.AND P0, PT, R2, 0x1, PT ;  /* 0x000000010200780c */ /* 0x000fe40003f04070 */
[----:B------:R-:W-:-:S11]  /*0330*/  SHF.R.U32.HI R2, RZ, 0x1, R2 ;  /* 0x00000001ff027819 */ /* 0x000fd60000011602 */
[----:B-1----:R-:W-:Y:S05]  /*0340*/  @P0 BRA `(.L_x_15) ;  /* 0xfffffffc00cc0947 */ /* 0x002fea000383ffff */
.L_x_14:
[----:B------:R-:W1:Y:S02]  /*0350*/  LDCU UR4, c[0x0][0x390] ;  /* 0x00007200ff0477ac */ /* 0x000e640008000800 */
[----:B-1----:R-:W-:-:S13]  /*0360*/  ISETP.GE.AND P0, PT, R0, UR4, PT ;  /* 0x0000000400007c0c */ /* 0x002fda000bf06270 */
[----:B------:R-:W-:Y:S05]  /*0370*/  @P0 EXIT ;  /* 0x000000000000094d */ /* 0x000fea0003800000 */
[----:B------:R-:W1:Y:S01]  /*0380*/  LDS R5, [R4] ;  /* 0x0000000004057984 */ /* 0x000e620000000800 */
[----:B0-----:R-:W0:Y:S02]  /*0390*/  LDC.64 R2, c[0x0][0x388] ;  /* 0x0000e200ff027b82 */ /* 0x001e240000000a00 */
[----:B0-----:R-:W-:-:S05]  /*03a0*/  IMAD.WIDE R2, R0, 0x4, R2 ;  /* 0x0000000400027825 */ /* 0x001fca00078e0202 */
[----:B-1----:R-:W-:Y:S01]  /*03b0*/  STG.E desc[UR6][R2.64], R5 ;  /* 0x0000000502007986 */ /* 0x002fe2000c101906 */
[----:B------:R-:W-:Y:S05]  /*03c0*/  EXIT ;  /* 0x000000000000794d */ /* 0x000fea0003800000 */
.L_x_16:
        /* <DEDUP_REMOVED lines=11> */
.L_x_20:


//--------------------- .nv.shared._Z21add_block_sums_kernelPiS_ii --------------------------
	.section	.nv.shared._Z21add_block_sums_kernelPiS_ii,"aw",@nobits
	.sectionflags	@""
	.align	16
	.zero		1024


//--------------------- .nv.shared.reserved.0     --------------------------
	.section	.nv.shared.reserved.0,"aw",@nobits
	.weak		__nv_reservedSMEM_offset_0_alias
	.size		__nv_reservedSMEM_offset_0_alias, 0, 64
	.other		__nv_reservedSMEM_offset_0_alias,@"STO_CUDA_RESERVED_SHARED STV_DEFAULT"
__nv_reservedSMEM_offset_0_alias:
	.zero		0
	.zero		64


//--------------------- .nv.shared._Z16block_sum_kernelPiS_ii --------------------------
	.section	.nv.shared._Z16block_sum_kernelPiS_ii,"aw",@nobits
	.sectionflags	@""
	.align	16
	.zero		1024


//--------------------- .nv.shared._Z26work_efficient_scan_kernelPiS_i --------------------------
	.section	.nv.shared._Z26work_efficient_scan_kernelPiS_i,"aw",@nobits
	.sectionflags	@""
	.align	16
	.zero		1024


//--------------------- .nv.shared._Z17naive_scan_kernelPiS_i --------------------------
	.section	.nv.shared._Z17naive_scan_kernelPiS_i,"aw",@nobits
	.sectionflags	@""
	.align	16
	.zero		1024


//--------------------- .nv.constant0._Z21add_block_sums_kernelPiS_ii --------------------------
	.section	.nv.constant0._Z21add_block_sums_kernelPiS_ii,"a",@progbits
	.sectionflags	@""
	.align	4
.nv.constant0._Z21add_block_sums_kernelPiS_ii:
	.zero		920


//--------------------- .nv.constant0._Z16block_sum_kernelPiS_ii --------------------------
	.section	.nv.constant0._Z16block_sum_kernelPiS_ii,"a",@progbits
	.sectionflags	@""
	.align	4
.nv.constant0._Z16block_sum_kernelPiS_ii:
	.zero		920


//--------------------- .nv.constant0._Z26work_efficient_scan_kernelPiS_i --------------------------
	.section	.nv.constant0._Z26work_efficient_scan_kernelPiS_i,"a",@progbits
	.sectionflags	@""
	.align	4
.nv.constant0._Z26work_efficient_scan_kernelPiS_i:
	.zero		916


//--------------------- .nv.constant0._Z17naive_scan_kernelPiS_i --------------------------
	.section	.nv.constant0._Z17naive_scan_kernelPiS_i,"a",@progbits
	.sectionflags	@""
	.align	4
.nv.constant0._Z17naive_scan_kernelPiS_i:
	.zero		916


//--------------------- SYMBOLS --------------------------

	.type		.nv.reservedSmem.offset0,@object
	.size		.nv.reservedSmem.offset0,0x4
	.type		.nv.reservedSmem.cap,@object
	.size		.nv.reservedSmem.cap,0x4
